//
// Generated by NVIDIA NVVM Compiler
//
// Compiler Build ID: CL-36424714
// Cuda compilation tools, release 13.0, V13.0.88
// Based on NVVM 20.0.0
//

.version 9.0
.target sm_100
.address_size 64

	// .globl	_Z14multiplyMatrixPdS_S_ii

.visible .entry _Z14multiplyMatrixPdS_S_ii(
	.param .u64 .ptr .align 1 _Z14multiplyMatrixPdS_S_ii_param_0,
	.param .u64 .ptr .align 1 _Z14multiplyMatrixPdS_S_ii_param_1,
	.param .u64 .ptr .align 1 _Z14multiplyMatrixPdS_S_ii_param_2,
	.param .u32 _Z14multiplyMatrixPdS_S_ii_param_3,
	.param .u32 _Z14multiplyMatrixPdS_S_ii_param_4
)
{
	.reg .pred 	%p<11>;
	.reg .b32 	%r<42>;
	.reg .b64 	%rd<27>;
	.reg .b64 	%fd<68>;

	ld.param.u64 	%rd6, [_Z14multiplyMatrixPdS_S_ii_param_0];
	ld.param.u64 	%rd7, [_Z14multiplyMatrixPdS_S_ii_param_1];
	ld.param.u64 	%rd5, [_Z14multiplyMatrixPdS_S_ii_param_2];
	ld.param.u32 	%r20, [_Z14multiplyMatrixPdS_S_ii_param_3];
	ld.param.u32 	%r21, [_Z14multiplyMatrixPdS_S_ii_param_4];
	cvta.to.global.u64 	%rd1, %rd7;
	cvta.to.global.u64 	%rd2, %rd6;
	mov.u32 	%r22, %ntid.x;
	mov.u32 	%r23, %ctaid.x;
	mov.u32 	%r24, %tid.x;
	mad.lo.s32 	%r1, %r22, %r23, %r24;
	setp.ge.s32 	%p1, %r1, %r21;
	@%p1 bra 	$L__BB0_14;
	setp.lt.s32 	%p2, %r20, 1;
	mov.f64 	%fd67, 0d0000000000000000;
	@%p2 bra 	$L__BB0_13;
	rem.s32 	%r2, %r1, %r20;
	mul.lo.s32 	%r3, %r2, %r20;
	and.b32  	%r4, %r20, 7;
	setp.lt.u32 	%p3, %r20, 8;
	mov.f64 	%fd67, 0d0000000000000000;
	mov.b32 	%r40, 0;
	@%p3 bra 	$L__BB0_5;
	and.b32  	%r40, %r20, 2147483640;
	neg.s32 	%r38, %r40;
	add.s64 	%rd3, %rd2, 32;
	sub.s32 	%r37, %r1, %r2;
	add.s64 	%rd4, %rd1, 32;
	mov.f64 	%fd67, 0d0000000000000000;
	mov.u32 	%r36, %r3;
$L__BB0_4:
	.pragma "nounroll";
	mul.wide.s32 	%rd8, %r37, 8;
	add.s64 	%rd9, %rd3, %rd8;
	mul.wide.s32 	%rd10, %r36, 8;
	add.s64 	%rd11, %rd4, %rd10;
	ld.global.f64 	%fd17, [%rd9+-32];
	ld.global.f64 	%fd18, [%rd11+-32];
	fma.rn.f64 	%fd19, %fd17, %fd18, %fd67;
	ld.global.f64 	%fd20, [%rd9+-24];
	ld.global.f64 	%fd21, [%rd11+-24];
	fma.rn.f64 	%fd22, %fd20, %fd21, %fd19;
	ld.global.f64 	%fd23, [%rd9+-16];
	ld.global.f64 	%fd24, [%rd11+-16];
	fma.rn.f64 	%fd25, %fd23, %fd24, %fd22;
	ld.global.f64 	%fd26, [%rd9+-8];
	ld.global.f64 	%fd27, [%rd11+-8];
	fma.rn.f64 	%fd28, %fd26, %fd27, %fd25;
	ld.global.f64 	%fd29, [%rd9];
	ld.global.f64 	%fd30, [%rd11];
	fma.rn.f64 	%fd31, %fd29, %fd30, %fd28;
	ld.global.f64 	%fd32, [%rd9+8];
	ld.global.f64 	%fd33, [%rd11+8];
	fma.rn.f64 	%fd34, %fd32, %fd33, %fd31;
	ld.global.f64 	%fd35, [%rd9+16];
	ld.global.f64 	%fd36, [%rd11+16];
	fma.rn.f64 	%fd37, %fd35, %fd36, %fd34;
	ld.global.f64 	%fd38, [%rd9+24];
	ld.global.f64 	%fd39, [%rd11+24];
	fma.rn.f64 	%fd67, %fd38, %fd39, %fd37;
	add.s32 	%r38, %r38, 8;
	add.s32 	%r37, %r37, 8;
	add.s32 	%r36, %r36, 8;
	setp.ne.s32 	%p4, %r38, 0;
	@%p4 bra 	$L__BB0_4;
$L__BB0_5:
	setp.eq.s32 	%p5, %r4, 0;
	@%p5 bra 	$L__BB0_13;
	and.b32  	%r15, %r20, 3;
	setp.lt.u32 	%p6, %r4, 4;
	@%p6 bra 	$L__BB0_8;
	add.s32 	%r26, %r40, %r1;
	sub.s32 	%r27, %r26, %r2;
	add.s32 	%r28, %r3, %r40;
	mul.wide.s32 	%rd12, %r27, 8;
	add.s64 	%rd13, %rd2, %rd12;
	ld.global.f64 	%fd41, [%rd13];
	mul.wide.s32 	%rd14, %r28, 8;
	add.s64 	%rd15, %rd1, %rd14;
	ld.global.f64 	%fd42, [%rd15];
	fma.rn.f64 	%fd43, %fd41, %fd42, %fd67;
	ld.global.f64 	%fd44, [%rd13+8];
	ld.global.f64 	%fd45, [%rd15+8];
	fma.rn.f64 	%fd46, %fd44, %fd45, %fd43;
	ld.global.f64 	%fd47, [%rd13+16];
	ld.global.f64 	%fd48, [%rd15+16];
	fma.rn.f64 	%fd49, %fd47, %fd48, %fd46;
	ld.global.f64 	%fd50, [%rd13+24];
	ld.global.f64 	%fd51, [%rd15+24];
	fma.rn.f64 	%fd67, %fd50, %fd51, %fd49;
	add.s32 	%r40, %r40, 4;
$L__BB0_8:
	setp.eq.s32 	%p7, %r15, 0;
	@%p7 bra 	$L__BB0_13;
	setp.eq.s32 	%p8, %r15, 1;
	@%p8 bra 	$L__BB0_11;
	add.s32 	%r29, %r40, %r1;
	sub.s32 	%r30, %r29, %r2;
	add.s32 	%r31, %r3, %r40;
	mul.wide.s32 	%rd16, %r30, 8;
	add.s64 	%rd17, %rd2, %rd16;
	ld.global.f64 	%fd53, [%rd17];
	mul.wide.s32 	%rd18, %r31, 8;
	add.s64 	%rd19, %rd1, %rd18;
	ld.global.f64 	%fd54, [%rd19];
	fma.rn.f64 	%fd55, %fd53, %fd54, %fd67;
	ld.global.f64 	%fd56, [%rd17+8];
	ld.global.f64 	%fd57, [%rd19+8];
	fma.rn.f64 	%fd67, %fd56, %fd57, %fd55;
	add.s32 	%r40, %r40, 2;
$L__BB0_11:
	and.b32  	%r32, %r20, 1;
	setp.eq.b32 	%p9, %r32, 1;
	not.pred 	%p10, %p9;
	@%p10 bra 	$L__BB0_13;
	add.s32 	%r33, %r40, %r1;
	sub.s32 	%r34, %r33, %r2;
	add.s32 	%r35, %r3, %r40;
	mul.wide.s32 	%rd20, %r34, 8;
	add.s64 	%rd21, %rd2, %rd20;
	ld.global.f64 	%fd58, [%rd21];
	mul.wide.s32 	%rd22, %r35, 8;
	add.s64 	%rd23, %rd1, %rd22;
	ld.global.f64 	%fd59, [%rd23];
	fma.rn.f64 	%fd67, %fd58, %fd59, %fd67;
$L__BB0_13:
	cvta.to.global.u64 	%rd24, %rd5;
	mul.wide.s32 	%rd25, %r1, 8;
	add.s64 	%rd26, %rd24, %rd25;
	st.global.f64 	[%rd26], %fd67;
$L__BB0_14:
	ret;

}


// ===== COMPILED SASS (sm_100) =====

	.target	sm_100

	.elftype	@"ET_EXEC"


//--------------------- .note.nv.tkinfo           --------------------------
	.section	.note.nv.tkinfo,"",@"SHT_NOTE"
	.sectionflags	@"SHF_NOTE_NV_TKINFO"
	.tkinfo
        /*0018*/ 	.word	0x00000002
        /*0030*/ 	.string	""
        /*0030*/ 	.string	"ptxas"
        /*0030*/ 	.string	"Cuda compilation tools, release 13.0, V13.0.88"
        /*0030*/ 	.string	"Build cuda_13.0.r13.0/compiler.36424714_0"
        /*0030*/ 	.string	"-arch sm_100 -m 64 "



//--------------------- .note.nv.cuinfo           --------------------------
	.section	.note.nv.cuinfo,"",@"SHT_NOTE"
	.sectionflags	@"SHF_NOTE_NV_CUINFO"
        /*0018*/ 	.short	0x0002
        /*001a*/ 	.short	0x0064
        /*001c*/ 	.short	0x0082
	.zero		2


//--------------------- .nv.info                  --------------------------
	.section	.nv.info,"",@"SHT_CUDA_INFO"
	.align	4


	//----- nvinfo : EIATTR_REGCOUNT
	.align		4
        /*0000*/ 	.byte	0x04, 0x2f
        /*0002*/ 	.short	(.L_1 - .L_0)
	.align		4
.L_0:
        /*0004*/ 	.word	index@(_Z14multiplyMatrixPdS_S_ii)
        /*0008*/ 	.word	0x00000020


	//----- nvinfo : EIATTR_FRAME_SIZE
	.align		4
.L_1:
        /*000c*/ 	.byte	0x04, 0x11
        /*000e*/ 	.short	(.L_3 - .L_2)
	.align		4
.L_2:
        /*0010*/ 	.word	index@(_Z14multiplyMatrixPdS_S_ii)
        /*0014*/ 	.word	0x00000000


	//----- nvinfo : EIATTR_MIN_STACK_SIZE
	.align		4
.L_3:
        /*0018*/ 	.byte	0x04, 0x12
        /*001a*/ 	.short	(.L_5 - .L_4)
	.align		4
.L_4:
        /*001c*/ 	.word	index@(_Z14multiplyMatrixPdS_S_ii)
        /*0020*/ 	.word	0x00000000
.L_5:


//--------------------- .nv.compat                --------------------------
	.section	.nv.compat,"",@"SHT_CUDA_COMPAT_INFO"
	.align	4
        /*0000*/ 	.byte	0x02, 0x09, 0x00, 0x00, 0x02, 0x02, 0x01, 0x00, 0x02, 0x05, 0x05, 0x00, 0x03, 0x07, 0x01, 0x01
        /*0010*/ 	.byte	0x02, 0x03, 0x00, 0x00, 0x02, 0x06, 0x01, 0x00, 0x04, 0x0b, 0x08, 0x00, 0x01, 0x00, 0x00, 0x00
        /*0020*/ 	.byte	0x00, 0x00, 0x00, 0x00


//--------------------- .nv.info._Z14multiplyMatrixPdS_S_ii --------------------------
	.section	.nv.info._Z14multiplyMatrixPdS_S_ii,"",@"SHT_CUDA_INFO"
	.sectionflags	@""
	.align	4


	//----- nvinfo : EIATTR_CUDA_API_VERSION
	.align		4
        /*0000*/ 	.byte	0x04, 0x37
        /*0002*/ 	.short	(.L_7 - .L_6)
.L_6:
        /*0004*/ 	.word	0x00000082


	//----- nvinfo : EIATTR_KPARAM_INFO
	.align		4
.L_7:
        /*0008*/ 	.byte	0x04, 0x17
        /*000a*/ 	.short	(.L_9 - .L_8)
.L_8:
        /*000c*/ 	.word	0x00000000
        /*0010*/ 	.short	0x0004
        /*0012*/ 	.short	0x001c
        /*0014*/ 	.byte	0x00, 0xf0, 0x11, 0x00


	//----- nvinfo : EIATTR_KPARAM_INFO
	.align		4
.L_9:
        /*0018*/ 	.byte	0x04, 0x17
        /*001a*/ 	.short	(.L_11 - .L_10)
.L_10:
        /*001c*/ 	.word	0x00000000
        /*0020*/ 	.short	0x0003
        /*0022*/ 	.short	0x0018
        /*0024*/ 	.byte	0x00, 0xf0, 0x11, 0x00


	//----- nvinfo : EIATTR_KPARAM_INFO
	.align		4
.L_11:
        /*0028*/ 	.byte	0x04, 0x17
        /*002a*/ 	.short	(.L_13 - .L_12)
.L_12:
        /*002c*/ 	.word	0x00000000
        /*0030*/ 	.short	0x0002
        /*0032*/ 	.short	0x0010
        /*0034*/ 	.byte	0x00, 0xf5, 0x21, 0x00


	//----- nvinfo : EIATTR_KPARAM_INFO
	.align		4
.L_13:
        /*0038*/ 	.byte	0x04, 0x17
        /*003a*/ 	.short	(.L_15 - .L_14)
.L_14:
        /*003c*/ 	.word	0x00000000
        /*0040*/ 	.short	0x0001
        /*0042*/ 	.short	0x0008
        /*0044*/ 	.byte	0x00, 0xf5, 0x21, 0x00


	//----- nvinfo : EIATTR_KPARAM_INFO
	.align		4
.L_15:
        /*0048*/ 	.byte	0x04, 0x17
        /*004a*/ 	.short	(.L_17 - .L_16)
.L_16:
        /*004c*/ 	.word	0x00000000
        /*0050*/ 	.short	0x0000
        /*0052*/ 	.short	0x0000
        /*0054*/ 	.byte	0x00, 0xf5, 0x21, 0x00


	//----- nvinfo : EIATTR_SPARSE_MMA_MASK
	.align		4
.L_17:
        /*0058*/ 	.byte	0x03, 0x50
        /*005a*/ 	.short	0x0000


	//----- nvinfo : EIATTR_MAXREG_COUNT
	.align		4
        /*005c*/ 	.byte	0x03, 0x1b
        /*005e*/ 	.short	0x00ff


	//----- nvinfo : EIATTR_MERCURY_ISA_VERSION
	.align		4
        /*0060*/ 	.byte	0x03, 0x5f
        /*0062*/ 	.short	0x0101


	//----- nvinfo : EIATTR_VRC_CTA_INIT_COUNT
	.align		4
        /*0064*/ 	.byte	0x02, 0x4a
	.zero		1
	.zero		1


	//----- nvinfo : EIATTR_EXIT_INSTR_OFFSETS
	.align		4
        /*0068*/ 	.byte	0x04, 0x1c
        /*006a*/ 	.short	(.L_19 - .L_18)


	//   ....[0]....
.L_18:
        /*006c*/ 	.word	0x00000070


	//   ....[1]....
        /*0070*/ 	.word	0x000008c0


	//----- nvinfo : EIATTR_CBANK_PARAM_SIZE
	.align		4
.L_19:
        /*0074*/ 	.byte	0x03, 0x19
        /*0076*/ 	.short	0x0020


	//----- nvinfo : EIATTR_PARAM_CBANK
	.align		4
        /*0078*/ 	.byte	0x04, 0x0a
        /*007a*/ 	.short	(.L_21 - .L_20)
	.align		4
.L_20:
        /*007c*/ 	.word	index@(.nv.constant0._Z14multiplyMatrixPdS_S_ii)
        /*0080*/ 	.short	0x0380
        /*0082*/ 	.short	0x0020


	//----- nvinfo : EIATTR_SW_WAR
	.align		4
.L_21:
        /*0084*/ 	.byte	0x04, 0x36
        /*0086*/ 	.short	(.L_23 - .L_22)
.L_22:
        /*0088*/ 	.word	0x00000008
.L_23:


//--------------------- .nv.callgraph             --------------------------
	.section	.nv.callgraph,"",@"SHT_CUDA_CALLGRAPH"
	.align	4
	.sectionentsize	8
	.align		4
        /*0000*/ 	.word	0x00000000
	.align		4
        /*0004*/ 	.word	0xffffffff
	.align		4
        /*0008*/ 	.word	0x00000000
	.align		4
        /*000c*/ 	.word	0xfffffffe
	.align		4
        /*0010*/ 	.word	0x00000000
	.align		4
        /*0014*/ 	.word	0xfffffffd
	.align		4
        /*0018*/ 	.word	0x00000000
	.align		4
        /*001c*/ 	.word	0xfffffffc


//--------------------- .text._Z14multiplyMatrixPdS_S_ii --------------------------
	.section	.text._Z14multiplyMatrixPdS_S_ii,"ax",@progbits
	.align	128
        .global         _Z14multiplyMatrixPdS_S_ii
        .type           _Z14multiplyMatrixPdS_S_ii,@function
        .size           _Z14multiplyMatrixPdS_S_ii,(.L_x_5 - _Z14multiplyMatrixPdS_S_ii)
        .other          _Z14multiplyMatrixPdS_S_ii,@"STO_CUDA_ENTRY STV_DEFAULT"
_Z14multiplyMatrixPdS_S_ii:
.text._Z14multiplyMatrixPdS_S_ii:
[----:B------:R-:W-:Y:S01]  /*0000*/  LDC R1, c[0x0][0x37c] ;  /* 0x0000df00ff017b82 */ /* 0x000fe20000000800 */
[----:B------:R-:W0:Y:S01]  /*0010*/  S2R R0, SR_CTAID.X ;  /* 0x0000000000007919 */ /* 0x000e220000002500 */
[----:B------:R-:W0:Y:S01]  /*0020*/  LDCU UR4, c[0x0][0x360] ;  /* 0x00006c00ff0477ac */ /* 0x000e220008000800 */
[----:B------:R-:W0:Y:S01]  /*0030*/  S2R R3, SR_TID.X ;  /* 0x0000000000037919 */ /* 0x000e220000002100 */
[----:B------:R-:W1:Y:S01]  /*0040*/  LDCU UR5, c[0x0][0x39c] ;  /* 0x00007380ff0577ac */ /* 0x000e620008000800 */
[----:B0-----:R-:W-:-:S05]  /*0050*/  IMAD R0, R0, UR4, R3 ;  /* 0x0000000400007c24 */ /* 0x001fca000f8e0203 */
[----:B-1----:R-:W-:-:S13]  /*0060*/  ISETP.GE.AND P0, PT, R0, UR5, PT ;  /* 0x0000000500007c0c */ /* 0x002fda000bf06270 */
[----:B------:R-:W-:Y:S05]  /*0070*/  @P0 EXIT ;  /* 0x000000000000094d */ /* 0x000fea0003800000 */
[----:B------:R-:W0:Y:S01]  /*0080*/  LDC R2, c[0x0][0x398] ;  /* 0x0000e600ff027b82 */ /* 0x000e220000000800 */
[----:B------:R-:W1:Y:S01]  /*0090*/  LDCU.64 UR12, c[0x0][0x358] ;  /* 0x00006b00ff0c77ac */ /* 0x000e620008000a00 */
[----:B------:R-:W-:Y:S02]  /*00a0*/  CS2R R20, SRZ ;  /* 0x0000000000147805 */ /* 0x000fe4000001ff00 */
[----:B0-----:R-:W-:-:S13]  /*00b0*/  ISETP.GE.AND P0, PT, R2, 0x1, PT ;  /* 0x000000010200780c */ /* 0x001fda0003f06270 */
[----:B-1----:R-:W-:Y:S05]  /*00c0*/  @!P0 BRA `(.L_x_0) ;  /* 0x0000000400f08947 */ /* 0x002fea0003800000 */
[----:B------:R-:W-:Y:S02]  /*00d0*/  IABS R6, R2 ;  /* 0x0000000200067213 */ /* 0x000fe40000000000 */
[----:B------:R-:W-:Y:S02]  /*00e0*/  CS2R R20, SRZ ;  /* 0x0000000000147805 */ /* 0x000fe4000001ff00 */
[----:B------:R-:W-:Y:S01]  /*00f0*/  IABS R8, R0 ;  /* 0x0000000000087213 */ /* 0x000fe20000000000 */
[----:B------:R-:W0:Y:S01]  /*0100*/  I2F.RP R3, R6 ;  /* 0x0000000600037306 */ /* 0x000e220000209400 */
[----:B------:R-:W-:-:S07]  /*0110*/  ISETP.GE.AND P2, PT, R0, RZ, PT ;  /* 0x000000ff0000720c */ /* 0x000fce0003f46270 */
[----:B0-----:R-:W0:Y:S02]  /*0120*/  MUFU.RCP R3, R3 ;  /* 0x0000000300037308 */ /* 0x001e240000001000 */
[----:B0-----:R-:W-:-:S06]  /*0130*/  VIADD R4, R3, 0xffffffe ;  /* 0x0ffffffe03047836 */ /* 0x001fcc0000000000 */
[----:B------:R0:W1:Y:S02]  /*0140*/  F2I.FTZ.U32.TRUNC.NTZ R5, R4 ;  /* 0x0000000400057305 */ /* 0x000064000021f000 */
[----:B0-----:R-:W-:Y:S02]  /*0150*/  IMAD.MOV.U32 R4, RZ, RZ, RZ ;  /* 0x000000ffff047224 */ /* 0x001fe400078e00ff */
[----:B-1----:R-:W-:-:S04]  /*0160*/  IMAD.MOV R7, RZ, RZ, -R5 ;  /* 0x000000ffff077224 */ /* 0x002fc800078e0a05 */
[----:B------:R-:W-:-:S04]  /*0170*/  IMAD R7, R7, R6, RZ ;  /* 0x0000000607077224 */ /* 0x000fc800078e02ff */
[----:B------:R-:W-:Y:S01]  /*0180*/  IMAD.HI.U32 R5, R5, R7, R4 ;  /* 0x0000000705057227 */ /* 0x000fe200078e0004 */
[----:B------:R-:W-:Y:S02]  /*0190*/  MOV R7, R8 ;  /* 0x0000000800077202 */ /* 0x000fe40000000f00 */
[----:B------:R-:W-:-:S03]  /*01a0*/  LOP3.LUT R4, R2, 0x7, RZ, 0xc0, !PT ;  /* 0x0000000702047812 */ /* 0x000fc600078ec0ff */
[----:B------:R-:W-:-:S04]  /*01b0*/  IMAD.HI.U32 R5, R5, R7, RZ ;  /* 0x0000000705057227 */ /* 0x000fc800078e00ff */
[----:B------:R-:W-:-:S04]  /*01c0*/  IMAD.MOV R5, RZ, RZ, -R5 ;  /* 0x000000ffff057224 */ /* 0x000fc800078e0a05 */
[----:B------:R-:W-:-:S05]  /*01d0*/  IMAD R5, R6, R5, R7 ;  /* 0x0000000506057224 */ /* 0x000fca00078e0207 */
[----:B------:R-:W-:-:S13]  /*01e0*/  ISETP.GT.U32.AND P0, PT, R6, R5, PT ;  /* 0x000000050600720c */ /* 0x000fda0003f04070 */
[----:B------:R-:W-:Y:S01]  /*01f0*/  @!P0 IMAD.IADD R5, R5, 0x1, -R6 ;  /* 0x0000000105058824 */ /* 0x000fe200078e0a06 */
[----:B------:R-:W-:-:S04]  /*0200*/  ISETP.NE.AND P0, PT, R2, RZ, PT ;  /* 0x000000ff0200720c */ /* 0x000fc80003f05270 */
[----:B------:R-:W-:-:S13]  /*0210*/  ISETP.GT.U32.AND P1, PT, R6, R5, PT ;  /* 0x000000050600720c */ /* 0x000fda0003f24070 */
[----:B------:R-:W-:Y:S01]  /*0220*/  @!P1 IADD3 R5, PT, PT, R5, -R6, RZ ;  /* 0x8000000605059210 */ /* 0x000fe20007ffe0ff */
[----:B------:R-:W-:Y:S01]  /*0230*/  IMAD.MOV.U32 R6, RZ, RZ, RZ ;  /* 0x000000ffff067224 */ /* 0x000fe200078e00ff */
[----:B------:R-:W-:-:S03]  /*0240*/  ISETP.NE.AND P1, PT, R4, RZ, PT ;  /* 0x000000ff0400720c */ /* 0x000fc60003f25270 */
[----:B------:R-:W-:Y:S01]  /*0250*/  @!P2 IMAD.MOV R5, RZ, RZ, -R5 ;  /* 0x000000ffff05a224 */ /* 0x000fe200078e0a05 */
[----:B------:R-:W-:Y:S02]  /*0260*/  ISETP.GE.U32.AND P2, PT, R2, 0x8, PT ;  /* 0x000000080200780c */ /* 0x000fe40003f46070 */
[----:B------:R-:W-:-:S05]  /*0270*/  @!P0 LOP3.LUT R5, RZ, R2, RZ, 0x33, !PT ;  /* 0x00000002ff058212 */ /* 0x000fca00078e33ff */
[----:B------:R-:W-:-:S06]  /*0280*/  IMAD R7, R5, R2, RZ ;  /* 0x0000000205077224 */ /* 0x000fcc00078e02ff */
[----:B------:R-:W-:Y:S05]  /*0290*/  @!P2 BRA `(.L_x_1) ;  /* 0x0000000000b4a947 */ /* 0x000fea0003800000 */
[----:B------:R-:W0:Y:S01]  /*02a0*/  LDCU.128 UR8, c[0x0][0x380] ;  /* 0x00007000ff0877ac */ /* 0x000e220008000c00 */
[----:B------:R-:W-:Y:S01]  /*02b0*/  LOP3.LUT R6, R2, 0x7ffffff8, RZ, 0xc0, !PT ;  /* 0x7ffffff802067812 */ /* 0x000fe200078ec0ff */
[----:B------:R-:W-:Y:S01]  /*02c0*/  IMAD.MOV.U32 R26, RZ, RZ, R7 ;  /* 0x000000ffff1a7224 */ /* 0x000fe200078e0007 */
[----:B------:R-:W-:Y:S02]  /*02d0*/  IADD3 R3, PT, PT, R0, -R5, RZ ;  /* 0x8000000500037210 */ /* 0x000fe40007ffe0ff */
[----:B------:R-:W-:Y:S01]  /*02e0*/  CS2R R20, SRZ ;  /* 0x0000000000147805 */ /* 0x000fe2000001ff00 */
[----:B------:R-:W-:Y:S01]  /*02f0*/  IMAD.MOV R27, RZ, RZ, -R6 ;  /* 0x000000ffff1b7224 */ /* 0x000fe200078e0a06 */
[----:B0-----:R-:W-:Y:S02]  /*0300*/  UIADD3 UR6, UP0, UPT, UR8, 0x20, URZ ;  /* 0x0000002008067890 */ /* 0x001fe4000ff1e0ff */
[----:B------:R-:W-:Y:S02]  /*0310*/  UIADD3 UR4, UP1, UPT, UR10, 0x20, URZ ;  /* 0x000000200a047890 */ /* 0x000fe4000ff3e0ff */
[----:B------:R-:W-:-:S02]  /*0320*/  UIADD3.X UR7, UPT, UPT, URZ, UR9, URZ, UP0, !UPT ;  /* 0x00000009ff077290 */ /* 0x000fc400087fe4ff */
[----:B------:R-:W-:-:S12]  /*0330*/  UIADD3.X UR5, UPT, UPT, URZ, UR11, URZ, UP1, !UPT ;  /* 0x0000000bff057290 */ /* 0x000fd80008ffe4ff */
.L_x_2:
[----:B------:R-:W-:Y:S01]  /*0340*/  MOV R22, UR6 ;  /* 0x0000000600167c02 */ /* 0x000fe20008000f00 */
[----:B------:R-:W-:Y:S01]  /*0350*/  IMAD.U32 R23, RZ, RZ, UR7 ;  /* 0x00000007ff177e24 */ /* 0x000fe2000f8e00ff */
[----:B------:R-:W-:Y:S01]  /*0360*/  MOV R9, UR5 ;  /* 0x0000000500097c02 */ /* 0x000fe20008000f00 */
[----:B------:R-:W-:Y:S02]  /*0370*/  IMAD.U32 R8, RZ, RZ, UR4 ;  /* 0x00000004ff087e24 */ /* 0x000fe4000f8e00ff */
[----:B------:R-:W-:-:S04]  /*0380*/  IMAD.WIDE R22, R3, 0x8, R22 ;  /* 0x0000000803167825 */ /* 0x000fc800078e0216 */
[----:B------:R-:W-:Y:S01]  /*0390*/  IMAD.WIDE R8, R26, 0x8, R8 ;  /* 0x000000081a087825 */ /* 0x000fe200078e0208 */
[----:B------:R-:W2:Y:S04]  /*03a0*/  LDG.E.64 R12, desc[UR12][R22.64+-0x20] ;  /* 0xffffe00c160c7981 */ /* 0x000ea8000c1e1b00 */
[----:B------:R-:W2:Y:S04]  /*03b0*/  LDG.E.64 R18, desc[UR12][R8.64+-0x20] ;  /* 0xffffe00c08127981 */ /* 0x000ea8000c1e1b00 */
[----:B------:R-:W3:Y:S04]  /*03c0*/  LDG.E.64 R10, desc[UR12][R22.64+-0x18] ;  /* 0xffffe80c160a7981 */ /* 0x000ee8000c1e1b00 */
[----:B------:R-:W3:Y:S04]  /*03d0*/  LDG.E.64 R16, desc[UR12][R8.64+-0x18] ;  /* 0xffffe80c08107981 */ /* 0x000ee8000c1e1b00 */
[----:B------:R-:W4:Y:S04]  /*03e0*/  LDG.E.64 R14, desc[UR12][R22.64+-0x10] ;  /* 0xfffff00c160e7981 */ /* 0x000f28000c1e1b00 */
[----:B------:R-:W5:Y:S01]  /*03f0*/  LDG.E.64 R24, desc[UR12][R8.64+0x18] ;  /* 0x0000180c08187981 */ /* 0x000f62000c1e1b00 */
[----:B--2---:R-:W-:-:S03]  /*0400*/  DFMA R18, R12, R18, R20 ;  /* 0x000000120c12722b */ /* 0x004fc60000000014 */
[----:B------:R-:W4:Y:S04]  /*0410*/  LDG.E.64 R12, desc[UR12][R8.64+-0x10] ;  /* 0xfffff00c080c7981 */ /* 0x000f28000c1e1b00 */
[----:B------:R-:W5:Y:S01]  /*0420*/  LDG.E.64 R20, desc[UR12][R22.64+0x18] ;  /* 0x0000180c16147981 */ /* 0x000f62000c1e1b00 */
[----:B---3--:R-:W-:-:S03]  /*0430*/  DFMA R16, R10, R16, R18 ;  /* 0x000000100a10722b */ /* 0x008fc60000000012 */
[----:B------:R-:W2:Y:S04]  /*0440*/  LDG.E.64 R10, desc[UR12][R22.64+-0x8] ;  /* 0xfffff80c160a7981 */ /* 0x000ea8000c1e1b00 */
[----:B------:R-:W2:Y:S01]  /*0450*/  LDG.E.64 R18, desc[UR12][R8.64+-0x8] ;  /* 0xfffff80c08127981 */ /* 0x000ea2000c1e1b00 */
[----:B----4-:R-:W-:-:S03]  /*0460*/  DFMA R12, R14, R12, R16 ;  /* 0x0000000c0e0c722b */ /* 0x010fc60000000010 */
[----:B------:R-:W3:Y:S04]  /*0470*/  LDG.E.64 R16, desc[UR12][R22.64] ;  /* 0x0000000c16107981 */ /* 0x000ee8000c1e1b00 */
[----:B------:R-:W3:Y:S01]  /*0480*/  LDG.E.64 R14, desc[UR12][R8.64] ;  /* 0x0000000c080e7981 */ /* 0x000ee2000c1e1b00 */
[----:B--2---:R-:W-:-:S03]  /*0490*/  DFMA R18, R10, R18, R12 ;  /* 0x000000120a12722b */ /* 0x004fc6000000000c */
[----:B------:R-:W2:Y:S04]  /*04a0*/  LDG.E.64 R10, desc[UR12][R22.64+0x8] ;  /* 0x0000080c160a7981 */ /* 0x000ea8000c1e1b00 */
[----:B------:R-:W2:Y:S01]  /*04b0*/  LDG.E.64 R12, desc[UR12][R8.64+0x8] ;  /* 0x0000080c080c7981 */ /* 0x000ea2000c1e1b00 */
[----:B---3--:R-:W-:-:S03]  /*04c0*/  DFMA R14, R16, R14, R18 ;  /* 0x0000000e100e722b */ /* 0x008fc60000000012 */
[----:B------:R-:W3:Y:S04]  /*04d0*/  LDG.E.64 R16, desc[UR12][R22.64+0x10] ;  /* 0x0000100c16107981 */ /* 0x000ee8000c1e1b00 */
[----:B------:R-:W3:Y:S01]  /*04e0*/  LDG.E.64 R18, desc[UR12][R8.64+0x10] ;  /* 0x0000100c08127981 */ /* 0x000ee2000c1e1b00 */
[----:B------:R-:W-:Y:S01]  /*04f0*/  VIADD R27, R27, 0x8 ;  /* 0x000000081b1b7836 */ /* 0x000fe20000000000 */
[----:B--2---:R-:W-:-:S04]  /*0500*/  DFMA R10, R10, R12, R14 ;  /* 0x0000000c0a0a722b */ /* 0x004fc8000000000e */
[----:B------:R-:W-:Y:S01]  /*0510*/  ISETP.NE.AND P0, PT, R27, RZ, PT ;  /* 0x000000ff1b00720c */ /* 0x000fe20003f05270 */
[----:B------:R-:W-:Y:S01]  /*0520*/  VIADD R3, R3, 0x8 ;  /* 0x0000000803037836 */ /* 0x000fe20000000000 */
[----:B------:R-:W-:Y:S02]  /*0530*/  IADD3 R26, PT, PT, R26, 0x8, RZ ;  /* 0x000000081a1a7810 */ /* 0x000fe40007ffe0ff */
[----:B---3--:R-:W-:-:S08]  /*0540*/  DFMA R10, R16, R18, R10 ;  /* 0x00000012100a722b */ /* 0x008fd0000000000a */
[----:B-----5:R-:W-:Y:S01]  /*0550*/  DFMA R20, R20, R24, R10 ;  /* 0x000000181414722b */ /* 0x020fe2000000000a */
[----:B------:R-:W-:Y:S10]  /*0560*/  @P0 BRA `(.L_x_2) ;  /* 0xfffffffc00740947 */ /* 0x000ff4000383ffff */
.L_x_1:
[----:B------:R-:W-:Y:S05]  /*0570*/  @!P1 BRA `(.L_x_0) ;  /* 0x0000000000c49947 */ /* 0x000fea0003800000 */
[----:B------:R-:W-:Y:S02]  /*0580*/  ISETP.GE.U32.AND P0, PT, R4, 0x4, PT ;  /* 0x000000040400780c */ /* 0x000fe40003f06070 */
[----:B------:R-:W-:-:S04]  /*0590*/  LOP3.LUT R3, R2, 0x3, RZ, 0xc0, !PT ;  /* 0x0000000302037812 */ /* 0x000fc800078ec0ff */
[----:B------:R-:W-:-:S07]  /*05a0*/  ISETP.NE.AND P1, PT, R3, RZ, PT ;  /* 0x000000ff0300720c */ /* 0x000fce0003f25270 */
[----:B------:R-:W-:Y:S06]  /*05b0*/  @!P0 BRA `(.L_x_3) ;  /* 0x00000000004c8947 */ /* 0x000fec0003800000 */
[----:B------:R-:W0:Y:S01]  /*05c0*/  LDC.64 R26, c[0x0][0x380] ;  /* 0x0000e000ff1a7b82 */ /* 0x000e220000000a00 */
[----:B------:R-:W-:Y:S01]  /*05d0*/  IADD3 R11, PT, PT, -R5, R6, R0 ;  /* 0x00000006050b7210 */ /* 0x000fe20007ffe100 */
[----:B------:R-:W-:-:S06]  /*05e0*/  IMAD.IADD R13, R7, 0x1, R6 ;  /* 0x00000001070d7824 */ /* 0x000fcc00078e0206 */
[----:B------:R-:W1:Y:S01]  /*05f0*/  LDC.64 R8, c[0x0][0x388] ;  /* 0x0000e200ff087b82 */ /* 0x000e620000000a00 */
[----:B0-----:R-:W-:-:S05]  /*0600*/  IMAD.WIDE R26, R11, 0x8, R26 ;  /* 0x000000080b1a7825 */ /* 0x001fca00078e021a */
[----:B------:R-:W2:Y:S01]  /*0610*/  LDG.E.64 R10, desc[UR12][R26.64] ;  /* 0x0000000c1a0a7981 */ /* 0x000ea2000c1e1b00 */
[----:B-1----:R-:W-:-:S03]  /*0620*/  IMAD.WIDE R8, R13, 0x8, R8 ;  /* 0x000000080d087825 */ /* 0x002fc600078e0208 */
[----:B------:R-:W3:Y:S04]  /*0630*/  LDG.E.64 R14, desc[UR12][R26.64+0x8] ;  /* 0x0000080c1a0e7981 */ /* 0x000ee8000c1e1b00 */
[----:B------:R-:W2:Y:S04]  /*0640*/  LDG.E.64 R12, desc[UR12][R8.64] ;  /* 0x0000000c080c7981 */ /* 0x000ea8000c1e1b00 */
[----:B------:R-:W3:Y:S04]  /*0650*/  LDG.E.64 R16, desc[UR12][R8.64+0x8] ;  /* 0x0000080c08107981 */ /* 0x000ee8000c1e1b00 */
[----:B------:R-:W4:Y:S04]  /*0660*/  LDG.E.64 R18, desc[UR12][R26.64+0x10] ;  /* 0x0000100c1a127981 */ /* 0x000f28000c1e1b00 */
[----:B------:R-:W4:Y:S04]  /*0670*/  LDG.E.64 R22, desc[UR12][R8.64+0x10] ;  /* 0x0000100c08167981 */ /* 0x000f28000c1e1b00 */
[----:B------:R-:W5:Y:S04]  /*0680*/  LDG.E.64 R24, desc[UR12][R26.64+0x18] ;  /* 0x0000180c1a187981 */ /* 0x000f68000c1e1b00 */
[----:B------:R-:W5:Y:S01]  /*0690*/  LDG.E.64 R28, desc[UR12][R8.64+0x18] ;  /* 0x0000180c081c7981 */ /* 0x000f62000c1e1b00 */
[----:B------:R-:W-:Y:S01]  /*06a0*/  VIADD R6, R6, 0x4 ;  /* 0x0000000406067836 */ /* 0x000fe20000000000 */
[----:B--2---:R-:W-:-:S08]  /*06b0*/  DFMA R10, R10, R12, R20 ;  /* 0x0000000c0a0a722b */ /* 0x004fd00000000014 */
[----:B---3--:R-:W-:-:S08]  /*06c0*/  DFMA R10, R14, R16, R10 ;  /* 0x000000100e0a722b */ /* 0x008fd0000000000a */
[----:B----4-:R-:W-:-:S08]  /*06d0*/  DFMA R10, R18, R22, R10 ;  /* 0x00000016120a722b */ /* 0x010fd0000000000a */
[----:B-----5:R-:W-:-:S11]  /*06e0*/  DFMA R20, R24, R28, R10 ;  /* 0x0000001c1814722b */ /* 0x020fd6000000000a */
.L_x_3:
[----:B------:R-:W-:Y:S05]  /*06f0*/  @!P1 BRA `(.L_x_0) ;  /* 0x0000000000649947 */ /* 0x000fea0003800000 */
[----:B------:R-:W0:Y:S01]  /*0700*/  LDC.64 R14, c[0x0][0x380] ;  /* 0x0000e000ff0e7b82 */ /* 0x000e220000000a00 */
[----:B------:R-:W-:Y:S02]  /*0710*/  ISETP.NE.AND P0, PT, R3, 0x1, PT ;  /* 0x000000010300780c */ /* 0x000fe40003f05270 */
[----:B------:R-:W-:-:S04]  /*0720*/  LOP3.LUT R2, R2, 0x1, RZ, 0xc0, !PT ;  /* 0x0000000102027812 */ /* 0x000fc800078ec0ff */
[----:B------:R-:W-:Y:S01]  /*0730*/  ISETP.NE.U32.AND P1, PT, R2, 0x1, PT ;  /* 0x000000010200780c */ /* 0x000fe20003f25070 */
[----:B------:R-:W1:Y:S06]  /*0740*/  LDC.64 R10, c[0x0][0x388] ;  /* 0x0000e200ff0a7b82 */ /* 0x000e6c0000000a00 */
[-C--:B------:R-:W-:Y:S02]  /*0750*/  @P0 IADD3 R3, PT, PT, -R5, R6.reuse, R0 ;  /* 0x0000000605030210 */ /* 0x080fe40007ffe100 */
[----:B------:R-:W2:Y:S01]  /*0760*/  LDC.64 R12, c[0x0][0x380] ;  /* 0x0000e000ff0c7b82 */ /* 0x000ea20000000a00 */
[----:B------:R-:W-:-:S07]  /*0770*/  @P0 IADD3 R17, PT, PT, R7, R6, RZ ;  /* 0x0000000607110210 */ /* 0x000fce0007ffe0ff */
[----:B------:R-:W3:Y:S01]  /*0780*/  LDC.64 R8, c[0x0][0x388] ;  /* 0x0000e200ff087b82 */ /* 0x000ee20000000a00 */
[----:B0-----:R-:W-:-:S04]  /*0790*/  @P0 IMAD.WIDE R14, R3, 0x8, R14 ;  /* 0x00000008030e0825 */ /* 0x001fc800078e020e */
[----:B-1----:R-:W-:Y:S02]  /*07a0*/  @P0 IMAD.WIDE R16, R17, 0x8, R10 ;  /* 0x0000000811100825 */ /* 0x002fe400078e020a */
[----:B------:R-:W4:Y:S02]  /*07b0*/  @P0 LDG.E.64 R10, desc[UR12][R14.64] ;  /* 0x0000000c0e0a0981 */ /* 0x000f24000c1e1b00 */
[----:B------:R-:W-:Y:S02]  /*07c0*/  @P0 VIADD R6, R6, 0x2 ;  /* 0x0000000206060836 */ /* 0x000fe40000000000 */
[----:B------:R-:W4:Y:S03]  /*07d0*/  @P0 LDG.E.64 R2, desc[UR12][R16.64] ;  /* 0x0000000c10020981 */ /* 0x000f26000c1e1b00 */
[-C--:B------:R-:W-:Y:S02]  /*07e0*/  @!P1 IADD3 R19, PT, PT, -R5, R6.reuse, R0 ;  /* 0x0000000605139210 */ /* 0x080fe40007ffe100 */
[----:B------:R-:W-:Y:S01]  /*07f0*/  @!P1 IADD3 R23, PT, PT, R7, R6, RZ ;  /* 0x0000000607179210 */ /* 0x000fe20007ffe0ff */
[----:B------:R-:W5:Y:S02]  /*0800*/  @P0 LDG.E.64 R4, desc[UR12][R14.64+0x8] ;  /* 0x0000080c0e040981 */ /* 0x000f64000c1e1b00 */
[----:B--2---:R-:W-:-:S02]  /*0810*/  @!P1 IMAD.WIDE R12, R19, 0x8, R12 ;  /* 0x00000008130c9825 */ /* 0x004fc400078e020c */
[----:B------:R-:W5:Y:S02]  /*0820*/  @P0 LDG.E.64 R6, desc[UR12][R16.64+0x8] ;  /* 0x0000080c10060981 */ /* 0x000f64000c1e1b00 */
[----:B---3--:R-:W-:Y:S02]  /*0830*/  @!P1 IMAD.WIDE R8, R23, 0x8, R8 ;  /* 0x0000000817089825 */ /* 0x008fe400078e0208 */
[----:B------:R-:W2:Y:S04]  /*0840*/  @!P1 LDG.E.64 R12, desc[UR12][R12.64] ;  /* 0x0000000c0c0c9981 */ /* 0x000ea8000c1e1b00 */
[----:B------:R-:W2:Y:S01]  /*0850*/  @!P1 LDG.E.64 R8, desc[UR12][R8.64] ;  /* 0x0000000c08089981 */ /* 0x000ea2000c1e1b00 */
[----:B----4-:R-:W-:-:S08]  /*0860*/  @P0 DFMA R2, R10, R2, R20 ;  /* 0x000000020a02022b */ /* 0x010fd00000000014 */
[----:B-----5:R-:W-:-:S08]  /*0870*/  @P0 DFMA R20, R4, R6, R2 ;  /* 0x000000060414022b */ /* 0x020fd00000000002 */
[----:B--2---:R-:W-:-:S11]  /*0880*/  @!P1 DFMA R20, R12, R8, R20 ;  /* 0x000000080c14922b */ /* 0x004fd60000000014 */
.L_x_0:
[----:B------:R-:W0:Y:S02]  /*0890*/  LDC.64 R2, c[0x0][0x390] ;  /* 0x0000e400ff027b82 */ /* 0x000e240000000a00 */
[----:B0-----:R-:W-:-:S05]  /*08a0*/  IMAD.WIDE R2, R0, 0x8, R2 ;  /* 0x0000000800027825 */ /* 0x001fca00078e0202 */
[----:B------:R-:W-:Y:S01]  /*08b0*/  STG.E.64 desc[UR12][R2.64], R20 ;  /* 0x0000001402007986 */ /* 0x000fe2000c101b0c */
[----:B------:R-:W-:Y:S05]  /*08c0*/  EXIT ;  /* 0x000000000000794d */ /* 0x000fea0003800000 */
.L_x_4:
[----:B------:R-:W-:-:S00]  /*08d0*/  BRA `(.L_x_4) ;  /* 0xfffffffc00fc7947 */ /* 0x000fc0000383ffff */
[----:B------:R-:W-:-:S00]  /*08e0*/  NOP ;  /* 0x0000000000007918 */ /* 0x000fc00000000000 */
        /* <DEDUP_REMOVED lines=9> */
.L_x_5:


//--------------------- .nv.shared.reserved.0     --------------------------
	.section	.nv.shared.reserved.0,"aw",@nobits
	.weak		__nv_reservedSMEM_offset_0_alias
	.size		__nv_reservedSMEM_offset_0_alias, 0, 64
	.other		__nv_reservedSMEM_offset_0_alias,@"STO_CUDA_RESERVED_SHARED STV_DEFAULT"
__nv_reservedSMEM_offset_0_alias:
	.zero		0
	.zero		64


//--------------------- .nv.constant0._Z14multiplyMatrixPdS_S_ii --------------------------
	.section	.nv.constant0._Z14multiplyMatrixPdS_S_ii,"a",@progbits
	.sectionflags	@""
	.align	4
.nv.constant0._Z14multiplyMatrixPdS_S_ii:
	.zero		928


//--------------------- SYMBOLS --------------------------

	.type		.nv.reservedSmem.offset0,@object
	.size		.nv.reservedSmem.offset0,0x4
